//
// Generated by NVIDIA NVVM Compiler
//
// Compiler Build ID: CL-36424714
// Cuda compilation tools, release 13.0, V13.0.88
// Based on NVVM 20.0.0
//

.version 9.0
.target sm_100
.address_size 64

	// .globl	_Z28sumReductionWarpDisagreementPjS_
// _ZZ28sumReductionWarpDisagreementPjS_E11partial_sum has been demoted
// _ZZ25sumReductionWarpAgreementPjS_E11partial_sum has been demoted

.visible .entry _Z28sumReductionWarpDisagreementPjS_(
	.param .u64 .ptr .align 1 _Z28sumReductionWarpDisagreementPjS__param_0,
	.param .u64 .ptr .align 1 _Z28sumReductionWarpDisagreementPjS__param_1
)
{
	.reg .pred 	%p<5>;
	.reg .b32 	%r<21>;
	.reg .b64 	%rd<9>;
	// demoted variable
	.shared .align 4 .b8 _ZZ28sumReductionWarpDisagreementPjS_E11partial_sum[1024];
	ld.param.u64 	%rd2, [_Z28sumReductionWarpDisagreementPjS__param_0];
	ld.param.u64 	%rd1, [_Z28sumReductionWarpDisagreementPjS__param_1];
	cvta.to.global.u64 	%rd3, %rd2;
	mov.u32 	%r1, %ctaid.x;
	mov.u32 	%r2, %ntid.x;
	mov.u32 	%r3, %tid.x;
	mad.lo.s32 	%r7, %r1, %r2, %r3;
	mul.wide.u32 	%rd4, %r7, 4;
	add.s64 	%rd5, %rd3, %rd4;
	ld.global.u32 	%r8, [%rd5];
	shl.b32 	%r9, %r3, 2;
	mov.u32 	%r10, _ZZ28sumReductionWarpDisagreementPjS_E11partial_sum;
	add.s32 	%r4, %r10, %r9;
	st.shared.u32 	[%r4], %r8;
	bar.sync 	0;
	setp.lt.u32 	%p1, %r2, 2;
	@%p1 bra 	$L__BB0_5;
	mov.b32 	%r20, 1;
$L__BB0_2:
	shl.b32 	%r6, %r20, 1;
	add.s32 	%r12, %r6, -1;
	and.b32  	%r13, %r12, %r3;
	setp.ne.s32 	%p2, %r13, 0;
	@%p2 bra 	$L__BB0_4;
	shl.b32 	%r14, %r20, 2;
	add.s32 	%r15, %r4, %r14;
	ld.shared.u32 	%r16, [%r15];
	ld.shared.u32 	%r17, [%r4];
	add.s32 	%r18, %r17, %r16;
	st.shared.u32 	[%r4], %r18;
$L__BB0_4:
	bar.sync 	0;
	setp.lt.u32 	%p3, %r6, %r2;
	mov.u32 	%r20, %r6;
	@%p3 bra 	$L__BB0_2;
$L__BB0_5:
	setp.ne.s32 	%p4, %r3, 0;
	@%p4 bra 	$L__BB0_7;
	ld.shared.u32 	%r19, [_ZZ28sumReductionWarpDisagreementPjS_E11partial_sum];
	cvta.to.global.u64 	%rd6, %rd1;
	mul.wide.u32 	%rd7, %r1, 4;
	add.s64 	%rd8, %rd6, %rd7;
	st.global.u32 	[%rd8], %r19;
$L__BB0_7:
	ret;

}
	// .globl	_Z25sumReductionWarpAgreementPjS_
.visible .entry _Z25sumReductionWarpAgreementPjS_(
	.param .u64 .ptr .align 1 _Z25sumReductionWarpAgreementPjS__param_0,
	.param .u64 .ptr .align 1 _Z25sumReductionWarpAgreementPjS__param_1
)
{
	.reg .pred 	%p<5>;
	.reg .b32 	%r<18>;
	.reg .b64 	%rd<9>;
	// demoted variable
	.shared .align 4 .b8 _ZZ25sumReductionWarpAgreementPjS_E11partial_sum[1024];
	ld.param.u64 	%rd2, [_Z25sumReductionWarpAgreementPjS__param_0];
	ld.param.u64 	%rd1, [_Z25sumReductionWarpAgreementPjS__param_1];
	cvta.to.global.u64 	%rd3, %rd2;
	mov.u32 	%r1, %ctaid.x;
	mov.u32 	%r17, %ntid.x;
	mov.u32 	%r3, %tid.x;
	mad.lo.s32 	%r7, %r1, %r17, %r3;
	mul.wide.u32 	%rd4, %r7, 4;
	add.s64 	%rd5, %rd3, %rd4;
	ld.global.u32 	%r8, [%rd5];
	shl.b32 	%r9, %r3, 2;
	mov.u32 	%r10, _ZZ25sumReductionWarpAgreementPjS_E11partial_sum;
	add.s32 	%r4, %r10, %r9;
	st.shared.u32 	[%r4], %r8;
	bar.sync 	0;
	setp.lt.u32 	%p1, %r17, 2;
	@%p1 bra 	$L__BB1_4;
$L__BB1_1:
	shr.u32 	%r6, %r17, 1;
	setp.ge.u32 	%p2, %r3, %r6;
	@%p2 bra 	$L__BB1_3;
	shl.b32 	%r11, %r6, 2;
	add.s32 	%r12, %r4, %r11;
	ld.shared.u32 	%r13, [%r12];
	ld.shared.u32 	%r14, [%r4];
	add.s32 	%r15, %r14, %r13;
	st.shared.u32 	[%r4], %r15;
$L__BB1_3:
	bar.sync 	0;
	setp.gt.u32 	%p3, %r17, 3;
	mov.u32 	%r17, %r6;
	@%p3 bra 	$L__BB1_1;
$L__BB1_4:
	setp.ne.s32 	%p4, %r3, 0;
	@%p4 bra 	$L__BB1_6;
	ld.shared.u32 	%r16, [_ZZ25sumReductionWarpAgreementPjS_E11partial_sum];
	cvta.to.global.u64 	%rd6, %rd1;
	mul.wide.u32 	%rd7, %r1, 4;
	add.s64 	%rd8, %rd6, %rd7;
	st.global.u32 	[%rd8], %r16;
$L__BB1_6:
	ret;

}


// ===== COMPILED SASS (sm_100) =====

	.target	sm_100

	.elftype	@"ET_EXEC"


//--------------------- .note.nv.tkinfo           --------------------------
	.section	.note.nv.tkinfo,"",@"SHT_NOTE"
	.sectionflags	@"SHF_NOTE_NV_TKINFO"
	.tkinfo
        /*0018*/ 	.word	0x00000002
        /*0030*/ 	.string	""
        /*0030*/ 	.string	"ptxas"
        /*0030*/ 	.string	"Cuda compilation tools, release 13.0, V13.0.88"
        /*0030*/ 	.string	"Build cuda_13.0.r13.0/compiler.36424714_0"
        /*0030*/ 	.string	"-arch sm_100 -m 64 "



//--------------------- .note.nv.cuinfo           --------------------------
	.section	.note.nv.cuinfo,"",@"SHT_NOTE"
	.sectionflags	@"SHF_NOTE_NV_CUINFO"
        /*0018*/ 	.short	0x0002
        /*001a*/ 	.short	0x0064
        /*001c*/ 	.short	0x0082
	.zero		2


//--------------------- .nv.info                  --------------------------
	.section	.nv.info,"",@"SHT_CUDA_INFO"
	.align	4


	//----- nvinfo : EIATTR_REGCOUNT
	.align		4
        /*0000*/ 	.byte	0x04, 0x2f
        /*0002*/ 	.short	(.L_1 - .L_0)
	.align		4
.L_0:
        /*0004*/ 	.word	index@(_Z28sumReductionWarpDisagreementPjS_)
        /*0008*/ 	.word	0x0000000b


	//----- nvinfo : EIATTR_FRAME_SIZE
	.align		4
.L_1:
        /*000c*/ 	.byte	0x04, 0x11
        /*000e*/ 	.short	(.L_3 - .L_2)
	.align		4
.L_2:
        /*0010*/ 	.word	index@(_Z28sumReductionWarpDisagreementPjS_)
        /*0014*/ 	.word	0x00000000


	//----- nvinfo : EIATTR_REGCOUNT
	.align		4
.L_3:
        /*0018*/ 	.byte	0x04, 0x2f
        /*001a*/ 	.short	(.L_5 - .L_4)
	.align		4
.L_4:
        /*001c*/ 	.word	index@(_Z25sumReductionWarpAgreementPjS_)
        /*0020*/ 	.word	0x0000000b


	//----- nvinfo : EIATTR_FRAME_SIZE
	.align		4
.L_5:
        /*0024*/ 	.byte	0x04, 0x11
        /*0026*/ 	.short	(.L_7 - .L_6)
	.align		4
.L_6:
        /*0028*/ 	.word	index@(_Z25sumReductionWarpAgreementPjS_)
        /*002c*/ 	.word	0x00000000


	//----- nvinfo : EIATTR_MIN_STACK_SIZE
	.align		4
.L_7:
        /*0030*/ 	.byte	0x04, 0x12
        /*0032*/ 	.short	(.L_9 - .L_8)
	.align		4
.L_8:
        /*0034*/ 	.word	index@(_Z25sumReductionWarpAgreementPjS_)
        /*0038*/ 	.word	0x00000000


	//----- nvinfo : EIATTR_MIN_STACK_SIZE
	.align		4
.L_9:
        /*003c*/ 	.byte	0x04, 0x12
        /*003e*/ 	.short	(.L_11 - .L_10)
	.align		4
.L_10:
        /*0040*/ 	.word	index@(_Z28sumReductionWarpDisagreementPjS_)
        /*0044*/ 	.word	0x00000000
.L_11:


//--------------------- .nv.compat                --------------------------
	.section	.nv.compat,"",@"SHT_CUDA_COMPAT_INFO"
	.align	4
        /*0000*/ 	.byte	0x02, 0x09, 0x00, 0x00, 0x02, 0x02, 0x01, 0x00, 0x02, 0x05, 0x05, 0x00, 0x03, 0x07, 0x01, 0x01
        /*0010*/ 	.byte	0x02, 0x03, 0x00, 0x00, 0x02, 0x06, 0x01, 0x00, 0x04, 0x0b, 0x08, 0x00, 0x09, 0x00, 0x00, 0x00
        /*0020*/ 	.byte	0x00, 0x00, 0x00, 0x00


//--------------------- .nv.info._Z25sumReductionWarpAgreementPjS_ --------------------------
	.section	.nv.info._Z25sumReductionWarpAgreementPjS_,"",@"SHT_CUDA_INFO"
	.sectionflags	@""
	.align	4


	//----- nvinfo : EIATTR_CUDA_API_VERSION
	.align		4
        /*0000*/ 	.byte	0x04, 0x37
        /*0002*/ 	.short	(.L_13 - .L_12)
.L_12:
        /*0004*/ 	.word	0x00000082


	//----- nvinfo : EIATTR_KPARAM_INFO
	.align		4
.L_13:
        /*0008*/ 	.byte	0x04, 0x17
        /*000a*/ 	.short	(.L_15 - .L_14)
.L_14:
        /*000c*/ 	.word	0x00000000
        /*0010*/ 	.short	0x0001
        /*0012*/ 	.short	0x0008
        /*0014*/ 	.byte	0x00, 0xf5, 0x21, 0x00


	//----- nvinfo : EIATTR_KPARAM_INFO
	.align		4
.L_15:
        /*0018*/ 	.byte	0x04, 0x17
        /*001a*/ 	.short	(.L_17 - .L_16)
.L_16:
        /*001c*/ 	.word	0x00000000
        /*0020*/ 	.short	0x0000
        /*0022*/ 	.short	0x0000
        /*0024*/ 	.byte	0x00, 0xf5, 0x21, 0x00


	//----- nvinfo : EIATTR_SPARSE_MMA_MASK
	.align		4
.L_17:
        /*0028*/ 	.byte	0x03, 0x50
        /*002a*/ 	.short	0x0000


	//----- nvinfo : EIATTR_MAXREG_COUNT
	.align		4
        /*002c*/ 	.byte	0x03, 0x1b
        /*002e*/ 	.short	0x00ff


	//----- nvinfo : EIATTR_NUM_BARRIERS
	.align		4
        /*0030*/ 	.byte	0x02, 0x4c
        /*0032*/ 	.byte	0x01
	.zero		1


	//----- nvinfo : EIATTR_MERCURY_ISA_VERSION
	.align		4
        /*0034*/ 	.byte	0x03, 0x5f
        /*0036*/ 	.short	0x0101


	//----- nvinfo : EIATTR_VRC_CTA_INIT_COUNT
	.align		4
        /*0038*/ 	.byte	0x02, 0x4a
	.zero		1
	.zero		1


	//----- nvinfo : EIATTR_EXIT_INSTR_OFFSETS
	.align		4
        /*003c*/ 	.byte	0x04, 0x1c
        /*003e*/ 	.short	(.L_19 - .L_18)


	//   ....[0]....
.L_18:
        /*0040*/ 	.word	0x000001e0


	//   ....[1]....
        /*0044*/ 	.word	0x00000260


	//----- nvinfo : EIATTR_CBANK_PARAM_SIZE
	.align		4
.L_19:
        /*0048*/ 	.byte	0x03, 0x19
        /*004a*/ 	.short	0x0010


	//----- nvinfo : EIATTR_PARAM_CBANK
	.align		4
        /*004c*/ 	.byte	0x04, 0x0a
        /*004e*/ 	.short	(.L_21 - .L_20)
	.align		4
.L_20:
        /*0050*/ 	.word	index@(.nv.constant0._Z25sumReductionWarpAgreementPjS_)
        /*0054*/ 	.short	0x0380
        /*0056*/ 	.short	0x0010


	//----- nvinfo : EIATTR_SW_WAR
	.align		4
.L_21:
        /*0058*/ 	.byte	0x04, 0x36
        /*005a*/ 	.short	(.L_23 - .L_22)
.L_22:
        /*005c*/ 	.word	0x00000008
.L_23:


//--------------------- .nv.info._Z28sumReductionWarpDisagreementPjS_ --------------------------
	.section	.nv.info._Z28sumReductionWarpDisagreementPjS_,"",@"SHT_CUDA_INFO"
	.sectionflags	@""
	.align	4


	//----- nvinfo : EIATTR_CUDA_API_VERSION
	.align		4
        /*0000*/ 	.byte	0x04, 0x37
        /*0002*/ 	.short	(.L_25 - .L_24)
.L_24:
        /*0004*/ 	.word	0x00000082


	//----- nvinfo : EIATTR_KPARAM_INFO
	.align		4
.L_25:
        /*0008*/ 	.byte	0x04, 0x17
        /*000a*/ 	.short	(.L_27 - .L_26)
.L_26:
        /*000c*/ 	.word	0x00000000
        /*0010*/ 	.short	0x0001
        /*0012*/ 	.short	0x0008
        /*0014*/ 	.byte	0x00, 0xf5, 0x21, 0x00


	//----- nvinfo : EIATTR_KPARAM_INFO
	.align		4
.L_27:
        /*0018*/ 	.byte	0x04, 0x17
        /*001a*/ 	.short	(.L_29 - .L_28)
.L_28:
        /*001c*/ 	.word	0x00000000
        /*0020*/ 	.short	0x0000
        /*0022*/ 	.short	0x0000
        /*0024*/ 	.byte	0x00, 0xf5, 0x21, 0x00


	//----- nvinfo : EIATTR_SPARSE_MMA_MASK
	.align		4
.L_29:
        /*0028*/ 	.byte	0x03, 0x50
        /*002a*/ 	.short	0x0000


	//----- nvinfo : EIATTR_MAXREG_COUNT
	.align		4
        /*002c*/ 	.byte	0x03, 0x1b
        /*002e*/ 	.short	0x00ff


	//----- nvinfo : EIATTR_NUM_BARRIERS
	.align		4
        /*0030*/ 	.byte	0x02, 0x4c
        /*0032*/ 	.byte	0x01
	.zero		1


	//----- nvinfo : EIATTR_MERCURY_ISA_VERSION
	.align		4
        /*0034*/ 	.byte	0x03, 0x5f
        /*0036*/ 	.short	0x0101


	//----- nvinfo : EIATTR_VRC_CTA_INIT_COUNT
	.align		4
        /*0038*/ 	.byte	0x02, 0x4a
	.zero		1
	.zero		1


	//----- nvinfo : EIATTR_EXIT_INSTR_OFFSETS
	.align		4
        /*003c*/ 	.byte	0x04, 0x1c
        /*003e*/ 	.short	(.L_31 - .L_30)


	//   ....[0]....
.L_30:
        /*0040*/ 	.word	0x000001f0


	//   ....[1]....
        /*0044*/ 	.word	0x00000270


	//----- nvinfo : EIATTR_CBANK_PARAM_SIZE
	.align		4
.L_31:
        /*0048*/ 	.byte	0x03, 0x19
        /*004a*/ 	.short	0x0010


	//----- nvinfo : EIATTR_PARAM_CBANK
	.align		4
        /*004c*/ 	.byte	0x04, 0x0a
        /*004e*/ 	.short	(.L_33 - .L_32)
	.align		4
.L_32:
        /*0050*/ 	.word	index@(.nv.constant0._Z28sumReductionWarpDisagreementPjS_)
        /*0054*/ 	.short	0x0380
        /*0056*/ 	.short	0x0010


	//----- nvinfo : EIATTR_SW_WAR
	.align		4
.L_33:
        /*0058*/ 	.byte	0x04, 0x36
        /*005a*/ 	.short	(.L_35 - .L_34)
.L_34:
        /*005c*/ 	.word	0x00000008
.L_35:


//--------------------- .nv.callgraph             --------------------------
	.section	.nv.callgraph,"",@"SHT_CUDA_CALLGRAPH"
	.align	4
	.sectionentsize	8
	.align		4
        /*0000*/ 	.word	0x00000000
	.align		4
        /*0004*/ 	.word	0xffffffff
	.align		4
        /*0008*/ 	.word	0x00000000
	.align		4
        /*000c*/ 	.word	0xfffffffe
	.align		4
        /*0010*/ 	.word	0x00000000
	.align		4
        /*0014*/ 	.word	0xfffffffd
	.align		4
        /*0018*/ 	.word	0x00000000
	.align		4
        /*001c*/ 	.word	0xfffffffc


//--------------------- .text._Z25sumReductionWarpAgreementPjS_ --------------------------
	.section	.text._Z25sumReductionWarpAgreementPjS_,"ax",@progbits
	.align	128
        .global         _Z25sumReductionWarpAgreementPjS_
        .type           _Z25sumReductionWarpAgreementPjS_,@function
        .size           _Z25sumReductionWarpAgreementPjS_,(.L_x_6 - _Z25sumReductionWarpAgreementPjS_)
        .other          _Z25sumReductionWarpAgreementPjS_,@"STO_CUDA_ENTRY STV_DEFAULT"
_Z25sumReductionWarpAgreementPjS_:
.text._Z25sumReductionWarpAgreementPjS_:
[----:B------:R-:W-:Y:S01]  /*0000*/  LDC R1, c[0x0][0x37c] ;  /* 0x0000df00ff017b82 */ /* 0x000fe20000000800 */
[----:B------:R-:W0:Y:S07]  /*0010*/  S2R R7, SR_CTAID.X ;  /* 0x0000000000077919 */ /* 0x000e2e0000002500 */
[----:B------:R-:W1:Y:S01]  /*0020*/  LDC.64 R2, c[0x0][0x380] ;  /* 0x0000e000ff027b82 */ /* 0x000e620000000a00 */
[----:B------:R-:W0:Y:S01]  /*0030*/  LDCU UR8, c[0x0][0x360] ;  /* 0x00006c00ff0877ac */ /* 0x000e220008000800 */
[----:B------:R-:W0:Y:S01]  /*0040*/  S2R R6, SR_TID.X ;  /* 0x0000000000067919 */ /* 0x000e220000002100 */
[----:B------:R-:W2:Y:S01]  /*0050*/  LDCU.64 UR6, c[0x0][0x358] ;  /* 0x00006b00ff0677ac */ /* 0x000ea20008000a00 */
[----:B0-----:R-:W-:-:S04]  /*0060*/  IMAD R5, R7, UR8, R6 ;  /* 0x0000000807057c24 */ /* 0x001fc8000f8e0206 */
[----:B-1----:R-:W-:-:S06]  /*0070*/  IMAD.WIDE.U32 R2, R5, 0x4, R2 ;  /* 0x0000000405027825 */ /* 0x002fcc00078e0002 */
[----:B--2---:R-:W2:Y:S01]  /*0080*/  LDG.E R2, desc[UR6][R2.64] ;  /* 0x0000000602027981 */ /* 0x004ea2000c1e1900 */
[----:B------:R-:W0:Y:S01]  /*0090*/  S2UR UR5, SR_CgaCtaId ;  /* 0x00000000000579c3 */ /* 0x000e220000008800 */
[----:B------:R-:W-:Y:S01]  /*00a0*/  UMOV UR4, 0x400 ;  /* 0x0000040000047882 */ /* 0x000fe20000000000 */
[----:B------:R-:W-:Y:S01]  /*00b0*/  UISETP.GE.U32.AND UP0, UPT, UR8, 0x2, UPT ;  /* 0x000000020800788c */ /* 0x000fe2000bf06070 */
[----:B------:R-:W-:Y:S01]  /*00c0*/  ISETP.NE.AND P0, PT, R6, RZ, PT ;  /* 0x000000ff0600720c */ /* 0x000fe20003f05270 */
[----:B0-----:R-:W-:-:S06]  /*00d0*/  ULEA UR4, UR5, UR4, 0x18 ;  /* 0x0000000405047291 */ /* 0x001fcc000f8ec0ff */
[----:B------:R-:W-:-:S05]  /*00e0*/  LEA R5, R6, UR4, 0x2 ;  /* 0x0000000406057c11 */ /* 0x000fca000f8e10ff */
[----:B--2---:R0:W-:Y:S01]  /*00f0*/  STS [R5], R2 ;  /* 0x0000000205007388 */ /* 0x0041e20000000800 */
[----:B------:R-:W-:Y:S06]  /*0100*/  BAR.SYNC.DEFER_BLOCKING 0x0 ;  /* 0x0000000000007b1d */ /* 0x000fec0000010000 */
[----:B------:R-:W-:Y:S05]  /*0110*/  BRA.U !UP0, `(.L_x_0) ;  /* 0x0000000108307547 */ /* 0x000fea000b800000 */
[----:B------:R-:W-:-:S07]  /*0120*/  IMAD.U32 R0, RZ, RZ, UR8 ;  /* 0x00000008ff007e24 */ /* 0x000fce000f8e00ff */
.L_x_1:
[----:B------:R-:W-:-:S04]  /*0130*/  SHF.R.U32.HI R8, RZ, 0x1, R0 ;  /* 0x00000001ff087819 */ /* 0x000fc80000011600 */
[----:B------:R-:W-:-:S13]  /*0140*/  ISETP.GE.U32.AND P1, PT, R6, R8, PT ;  /* 0x000000080600720c */ /* 0x000fda0003f26070 */
[----:B0-----:R-:W-:Y:S01]  /*0150*/  @!P1 IMAD R2, R8, 0x4, R5 ;  /* 0x0000000408029824 */ /* 0x001fe200078e0205 */
[----:B------:R-:W-:Y:S05]  /*0160*/  @!P1 LDS R3, [R5] ;  /* 0x0000000005039984 */ /* 0x000fea0000000800 */
[----:B------:R-:W0:Y:S02]  /*0170*/  @!P1 LDS R2, [R2] ;  /* 0x0000000002029984 */ /* 0x000e240000000800 */
[----:B0-----:R-:W-:-:S05]  /*0180*/  @!P1 IADD3 R4, PT, PT, R2, R3, RZ ;  /* 0x0000000302049210 */ /* 0x001fca0007ffe0ff */
[----:B------:R1:W-:Y:S01]  /*0190*/  @!P1 STS [R5], R4 ;  /* 0x0000000405009388 */ /* 0x0003e20000000800 */
[----:B------:R-:W-:Y:S01]  /*01a0*/  BAR.SYNC.DEFER_BLOCKING 0x0 ;  /* 0x0000000000007b1d */ /* 0x000fe20000010000 */
[----:B------:R-:W-:Y:S01]  /*01b0*/  ISETP.GT.U32.AND P1, PT, R0, 0x3, PT ;  /* 0x000000030000780c */ /* 0x000fe20003f24070 */
[----:B------:R-:W-:-:S12]  /*01c0*/  IMAD.MOV.U32 R0, RZ, RZ, R8 ;  /* 0x000000ffff007224 */ /* 0x000fd800078e0008 */
[----:B-1----:R-:W-:Y:S05]  /*01d0*/  @P1 BRA `(.L_x_1) ;  /* 0xfffffffc00d41947 */ /* 0x002fea000383ffff */
.L_x_0:
[----:B------:R-:W-:Y:S05]  /*01e0*/  @P0 EXIT ;  /* 0x000000000000094d */ /* 0x000fea0003800000 */
[----:B------:R-:W1:Y:S01]  /*01f0*/  S2UR UR5, SR_CgaCtaId ;  /* 0x00000000000579c3 */ /* 0x000e620000008800 */
[----:B------:R-:W-:-:S07]  /*0200*/  UMOV UR4, 0x400 ;  /* 0x0000040000047882 */ /* 0x000fce0000000000 */
[----:B0-----:R-:W0:Y:S01]  /*0210*/  LDC.64 R2, c[0x0][0x388] ;  /* 0x0000e200ff027b82 */ /* 0x001e220000000a00 */
[----:B-1----:R-:W-:Y:S01]  /*0220*/  ULEA UR4, UR5, UR4, 0x18 ;  /* 0x0000000405047291 */ /* 0x002fe2000f8ec0ff */
[----:B0-----:R-:W-:-:S08]  /*0230*/  IMAD.WIDE.U32 R2, R7, 0x4, R2 ;  /* 0x0000000407027825 */ /* 0x001fd000078e0002 */
[----:B------:R-:W0:Y:S04]  /*0240*/  LDS R5, [UR4] ;  /* 0x00000004ff057984 */ /* 0x000e280008000800 */
[----:B0-----:R-:W-:Y:S01]  /*0250*/  STG.E desc[UR6][R2.64], R5 ;  /* 0x0000000502007986 */ /* 0x001fe2000c101906 */
[----:B------:R-:W-:Y:S05]  /*0260*/  EXIT ;  /* 0x000000000000794d */ /* 0x000fea0003800000 */
.L_x_2:
[----:B------:R-:W-:-:S00]  /*0270*/  BRA `(.L_x_2) ;  /* 0xfffffffc00fc7947 */ /* 0x000fc0000383ffff */
[----:B------:R-:W-:-:S00]  /*0280*/  NOP ;  /* 0x0000000000007918 */ /* 0x000fc00000000000 */
[----:B------:R-:W-:-:S00]  /*0290*/  NOP ;  /* 0x0000000000007918 */ /* 0x000fc00000000000 */
[----:B------:R-:W-:-:S00]  /*02a0*/  NOP ;  /* 0x0000000000007918 */ /* 0x000fc00000000000 */
[----:B------:R-:W-:-:S00]  /*02b0*/  NOP ;  /* 0x0000000000007918 */ /* 0x000fc00000000000 */
[----:B------:R-:W-:-:S00]  /*02c0*/  NOP ;  /* 0x0000000000007918 */ /* 0x000fc00000000000 */
[----:B------:R-:W-:-:S00]  /*02d0*/  NOP ;  /* 0x0000000000007918 */ /* 0x000fc00000000000 */
[----:B------:R-:W-:-:S00]  /*02e0*/  NOP ;  /* 0x0000000000007918 */ /* 0x000fc00000000000 */
[----:B------:R-:W-:-:S00]  /*02f0*/  NOP ;  /* 0x0000000000007918 */ /* 0x000fc00000000000 */
.L_x_6:


//--------------------- .text._Z28sumReductionWarpDisagreementPjS_ --------------------------
	.section	.text._Z28sumReductionWarpDisagreementPjS_,"ax",@progbits
	.align	128
        .global         _Z28sumReductionWarpDisagreementPjS_
        .type           _Z28sumReductionWarpDisagreementPjS_,@function
        .size           _Z28sumReductionWarpDisagreementPjS_,(.L_x_7 - _Z28sumReductionWarpDisagreementPjS_)
        .other          _Z28sumReductionWarpDisagreementPjS_,@"STO_CUDA_ENTRY STV_DEFAULT"
_Z28sumReductionWarpDisagreementPjS_:
.text._Z28sumReductionWarpDisagreementPjS_:
        /* <DEDUP_REMOVED lines=18> */
[----:B------:R-:W-:-:S07]  /*0120*/  IMAD.MOV.U32 R0, RZ, RZ, 0x1 ;  /* 0x00000001ff007424 */ /* 0x000fce00078e00ff */
.L_x_4:
[----:B------:R-:W-:-:S05]  /*0130*/  IMAD.SHL.U32 R8, R0, 0x2, RZ ;  /* 0x0000000200087824 */ /* 0x000fca00078e00ff */
[----:B0-----:R-:W-:-:S04]  /*0140*/  IADD3 R2, PT, PT, R8, -0x1, RZ ;  /* 0xffffffff08027810 */ /* 0x001fc80007ffe0ff */
[----:B------:R-:W-:-:S13]  /*0150*/  LOP3.LUT P1, RZ, R2, R6, RZ, 0xc0, !PT ;  /* 0x0000000602ff7212 */ /* 0x000fda000782c0ff */
[----:B------:R-:W-:Y:S01]  /*0160*/  @!P1 IMAD R2, R0, 0x4, R5 ;  /* 0x0000000400029824 */ /* 0x000fe200078e0205 */
[----:B------:R-:W-:Y:S01]  /*0170*/  @!P1 LDS R3, [R5] ;  /* 0x0000000005039984 */ /* 0x000fe20000000800 */
[----:B------:R-:W-:-:S04]  /*0180*/  MOV R0, R8 ;  /* 0x0000000800007202 */ /* 0x000fc80000000f00 */
[----:B------:R-:W0:Y:S02]  /*0190*/  @!P1 LDS R2, [R2] ;  /* 0x0000000002029984 */ /* 0x000e240000000800 */
[----:B0-----:R-:W-:-:S05]  /*01a0*/  @!P1 IADD3 R4, PT, PT, R2, R3, RZ ;  /* 0x0000000302049210 */ /* 0x001fca0007ffe0ff */
[----:B------:R1:W-:Y:S01]  /*01b0*/  @!P1 STS [R5], R4 ;  /* 0x0000000405009388 */ /* 0x0003e20000000800 */
[----:B------:R-:W-:Y:S01]  /*01c0*/  BAR.SYNC.DEFER_BLOCKING 0x0 ;  /* 0x0000000000007b1d */ /* 0x000fe20000010000 */
[----:B------:R-:W-:-:S13]  /*01d0*/  ISETP.GE.U32.AND P1, PT, R8, UR8, PT ;  /* 0x0000000808007c0c */ /* 0x000fda000bf26070 */
[----:B-1----:R-:W-:Y:S05]  /*01e0*/  @!P1 BRA `(.L_x_4) ;  /* 0xfffffffc00d09947 */ /* 0x002fea000383ffff */
.L_x_3:
        /* <DEDUP_REMOVED lines=9> */
.L_x_5:
        /* <DEDUP_REMOVED lines=16> */
.L_x_7:


//--------------------- .nv.shared._Z25sumReductionWarpAgreementPjS_ --------------------------
	.section	.nv.shared._Z25sumReductionWarpAgreementPjS_,"aw",@nobits
	.sectionflags	@""
	.align	4
.nv.shared._Z25sumReductionWarpAgreementPjS_:
	.zero		2048


//--------------------- .nv.shared.reserved.0     --------------------------
	.section	.nv.shared.reserved.0,"aw",@nobits
	.weak		__nv_reservedSMEM_offset_0_alias
	.size		__nv_reservedSMEM_offset_0_alias, 0, 64
	.other		__nv_reservedSMEM_offset_0_alias,@"STO_CUDA_RESERVED_SHARED STV_DEFAULT"
__nv_reservedSMEM_offset_0_alias:
	.zero		0
	.zero		64


//--------------------- .nv.shared._Z28sumReductionWarpDisagreementPjS_ --------------------------
	.section	.nv.shared._Z28sumReductionWarpDisagreementPjS_,"aw",@nobits
	.sectionflags	@""
	.align	4
.nv.shared._Z28sumReductionWarpDisagreementPjS_:
	.zero		2048


//--------------------- .nv.constant0._Z25sumReductionWarpAgreementPjS_ --------------------------
	.section	.nv.constant0._Z25sumReductionWarpAgreementPjS_,"a",@progbits
	.sectionflags	@""
	.align	4
.nv.constant0._Z25sumReductionWarpAgreementPjS_:
	.zero		912


//--------------------- .nv.constant0._Z28sumReductionWarpDisagreementPjS_ --------------------------
	.section	.nv.constant0._Z28sumReductionWarpDisagreementPjS_,"a",@progbits
	.sectionflags	@""
	.align	4
.nv.constant0._Z28sumReductionWarpDisagreementPjS_:
	.zero		912


//--------------------- SYMBOLS --------------------------

	.type		.nv.reservedSmem.offset0,@object
	.size		.nv.reservedSmem.offset0,0x4
	.type		.nv.reservedSmem.cap,@object
	.size		.nv.reservedSmem.cap,0x4
